//
// Generated by NVIDIA NVVM Compiler
//
// Compiler Build ID: CL-36424714
// Cuda compilation tools, release 13.0, V13.0.88
// Based on NVVM 20.0.0
//

.version 9.0
.target sm_100
.address_size 64

	// .globl	_Z9helloCUDAf
.extern .func  (.param .b32 func_retval0) vprintf
(
	.param .b64 vprintf_param_0,
	.param .b64 vprintf_param_1
)
;
.global .align 1 .b8 $str[23] = {72, 101, 108, 108, 111, 32, 116, 104, 114, 101, 97, 100, 32, 37, 100, 44, 32, 102, 61, 37, 102, 10};
.global .align 1 .b8 $str$1[36] = {84, 104, 105, 115, 32, 105, 115, 32, 97, 32, 100, 105, 102, 102, 101, 114, 101, 110, 116, 32, 112, 97, 116, 104, 32, 37, 100, 32, 116, 104, 114, 101, 97, 100, 10};

.visible .entry _Z9helloCUDAf(
	.param .f32 _Z9helloCUDAf_param_0
)
{
	.local .align 16 .b8 	__local_depot0[16];
	.reg .b64 	%SP;
	.reg .b64 	%SPL;
	.reg .pred 	%p<2>;
	.reg .b32 	%r<6>;
	.reg .b32 	%f<2>;
	.reg .b64 	%rd<8>;
	.reg .b64 	%fd<2>;

	mov.u64 	%SPL, __local_depot0;
	cvta.local.u64 	%SP, %SPL;
	ld.param.f32 	%f1, [_Z9helloCUDAf_param_0];
	add.u64 	%rd2, %SP, 0;
	add.u64 	%rd1, %SPL, 0;
	mov.u32 	%r1, %tid.x;
	cvt.f64.f32 	%fd1, %f1;
	st.local.u32 	[%rd1], %r1;
	st.local.f64 	[%rd1+8], %fd1;
	mov.u64 	%rd3, $str;
	cvta.global.u64 	%rd4, %rd3;
	{ // callseq 0, 0
	.param .b64 param0;
	st.param.b64 	[param0], %rd4;
	.param .b64 param1;
	st.param.b64 	[param1], %rd2;
	.param .b32 retval0;
	call.uni (retval0), 
	vprintf, 
	(
	param0, 
	param1
	);
	ld.param.b32 	%r2, [retval0];
	} // callseq 0
	setp.lt.u32 	%p1, %r1, 11;
	@%p1 bra 	$L__BB0_2;
	st.local.u32 	[%rd1], %r1;
	mov.u64 	%rd5, $str$1;
	cvta.global.u64 	%rd6, %rd5;
	{ // callseq 1, 0
	.param .b64 param0;
	st.param.b64 	[param0], %rd6;
	.param .b64 param1;
	st.param.b64 	[param1], %rd2;
	.param .b32 retval0;
	call.uni (retval0), 
	vprintf, 
	(
	param0, 
	param1
	);
	ld.param.b32 	%r4, [retval0];
	} // callseq 1
$L__BB0_2:
	ret;

}


// ===== COMPILED SASS (sm_100) =====

	.target	sm_100

	.elftype	@"ET_EXEC"


//--------------------- .note.nv.tkinfo           --------------------------
	.section	.note.nv.tkinfo,"",@"SHT_NOTE"
	.sectionflags	@"SHF_NOTE_NV_TKINFO"
	.tkinfo
        /*0018*/ 	.word	0x00000002
        /*0030*/ 	.string	""
        /*0030*/ 	.string	"ptxas"
        /*0030*/ 	.string	"Cuda compilation tools, release 13.0, V13.0.88"
        /*0030*/ 	.string	"Build cuda_13.0.r13.0/compiler.36424714_0"
        /*0030*/ 	.string	"-arch sm_100 -m 64 "



//--------------------- .note.nv.cuinfo           --------------------------
	.section	.note.nv.cuinfo,"",@"SHT_NOTE"
	.sectionflags	@"SHF_NOTE_NV_CUINFO"
        /*0018*/ 	.short	0x0002
        /*001a*/ 	.short	0x0064
        /*001c*/ 	.short	0x0082
	.zero		2


//--------------------- .nv.info                  --------------------------
	.section	.nv.info,"",@"SHT_CUDA_INFO"
	.align	4


	//----- nvinfo : EIATTR_REGCOUNT
	.align		4
        /*0000*/ 	.byte	0x04, 0x2f
        /*0002*/ 	.short	(.L_3 - .L_2)
	.align		4
.L_2:
        /*0004*/ 	.word	index@(_Z9helloCUDAf)
        /*0008*/ 	.word	0x00000018


	//----- nvinfo : EIATTR_FRAME_SIZE
	.align		4
.L_3:
        /*000c*/ 	.byte	0x04, 0x11
        /*000e*/ 	.short	(.L_5 - .L_4)
	.align		4
.L_4:
        /*0010*/ 	.word	index@(_Z9helloCUDAf)
        /*0014*/ 	.word	0x00000010


	//----- nvinfo : EIATTR_MIN_STACK_SIZE
	.align		4
.L_5:
        /*0018*/ 	.byte	0x04, 0x12
        /*001a*/ 	.short	(.L_7 - .L_6)
	.align		4
.L_6:
        /*001c*/ 	.word	index@(_Z9helloCUDAf)
        /*0020*/ 	.word	0x00000010
.L_7:


//--------------------- .nv.compat                --------------------------
	.section	.nv.compat,"",@"SHT_CUDA_COMPAT_INFO"
	.align	4
        /*0000*/ 	.byte	0x02, 0x09, 0x00, 0x00, 0x02, 0x02, 0x01, 0x00, 0x02, 0x05, 0x05, 0x00, 0x03, 0x07, 0x01, 0x01
        /*0010*/ 	.byte	0x02, 0x03, 0x00, 0x00, 0x02, 0x06, 0x01, 0x00, 0x04, 0x0b, 0x08, 0x00, 0x09, 0x00, 0x00, 0x00
        /*0020*/ 	.byte	0x00, 0x00, 0x00, 0x00


//--------------------- .nv.info._Z9helloCUDAf    --------------------------
	.section	.nv.info._Z9helloCUDAf,"",@"SHT_CUDA_INFO"
	.sectionflags	@""
	.align	4


	//----- nvinfo : EIATTR_CUDA_API_VERSION
	.align		4
        /*0000*/ 	.byte	0x04, 0x37
        /*0002*/ 	.short	(.L_9 - .L_8)
.L_8:
        /*0004*/ 	.word	0x00000082


	//----- nvinfo : EIATTR_KPARAM_INFO
	.align		4
.L_9:
        /*0008*/ 	.byte	0x04, 0x17
        /*000a*/ 	.short	(.L_11 - .L_10)
.L_10:
        /*000c*/ 	.word	0x00000000
        /*0010*/ 	.short	0x0000
        /*0012*/ 	.short	0x0000
        /*0014*/ 	.byte	0x00, 0xf0, 0x11, 0x00


	//----- nvinfo : EIATTR_SPARSE_MMA_MASK
	.align		4
.L_11:
        /*0018*/ 	.byte	0x03, 0x50
        /*001a*/ 	.short	0x0000


	//----- nvinfo : EIATTR_MAXREG_COUNT
	.align		4
        /*001c*/ 	.byte	0x03, 0x1b
        /*001e*/ 	.short	0x00ff


	//----- nvinfo : EIATTR_EXTERNS
	.align		4
        /*0020*/ 	.byte	0x04, 0x0f
        /*0022*/ 	.short	(.L_13 - .L_12)


	//   ....[0]....
	.align		4
.L_12:
        /*0024*/ 	.word	index@(vprintf)


	//----- nvinfo : EIATTR_MERCURY_ISA_VERSION
	.align		4
.L_13:
        /*0028*/ 	.byte	0x03, 0x5f
        /*002a*/ 	.short	0x0101


	//----- nvinfo : EIATTR_VRC_CTA_INIT_COUNT
	.align		4
        /*002c*/ 	.byte	0x02, 0x4a
	.zero		1
	.zero		1


	//----- nvinfo : EIATTR_SYSCALL_OFFSETS
	.align		4
        /*0030*/ 	.byte	0x04, 0x46
        /*0032*/ 	.short	(.L_15 - .L_14)


	//   ....[0]....
.L_14:
        /*0034*/ 	.word	0x00000130


	//   ....[1]....
        /*0038*/ 	.word	0x000001e0


	//----- nvinfo : EIATTR_EXIT_INSTR_OFFSETS
	.align		4
.L_15:
        /*003c*/ 	.byte	0x04, 0x1c
        /*003e*/ 	.short	(.L_17 - .L_16)


	//   ....[0]....
.L_16:
        /*0040*/ 	.word	0x00000150


	//   ....[1]....
        /*0044*/ 	.word	0x000001f0


	//----- nvinfo : EIATTR_CRS_STACK_SIZE
	.align		4
.L_17:
        /*0048*/ 	.byte	0x04, 0x1e
        /*004a*/ 	.short	(.L_19 - .L_18)
.L_18:
        /*004c*/ 	.word	0x00000000


	//----- nvinfo : EIATTR_CBANK_PARAM_SIZE
	.align		4
.L_19:
        /*0050*/ 	.byte	0x03, 0x19
        /*0052*/ 	.short	0x0004


	//----- nvinfo : EIATTR_PARAM_CBANK
	.align		4
        /*0054*/ 	.byte	0x04, 0x0a
        /*0056*/ 	.short	(.L_21 - .L_20)
	.align		4
.L_20:
        /*0058*/ 	.word	index@(.nv.constant0._Z9helloCUDAf)
        /*005c*/ 	.short	0x0380
        /*005e*/ 	.short	0x0004


	//----- nvinfo : EIATTR_SW_WAR
	.align		4
.L_21:
        /*0060*/ 	.byte	0x04, 0x36
        /*0062*/ 	.short	(.L_23 - .L_22)
.L_22:
        /*0064*/ 	.word	0x00000008
.L_23:


//--------------------- .nv.callgraph             --------------------------
	.section	.nv.callgraph,"",@"SHT_CUDA_CALLGRAPH"
	.align	4
	.sectionentsize	8
	.align		4
        /*0000*/ 	.word	0x00000000
	.align		4
        /*0004*/ 	.word	0xffffffff
	.align		4
        /*0008*/ 	.word	index@(_Z9helloCUDAf)
	.align		4
        /*000c*/ 	.word	index@(vprintf)
	.align		4
        /*0010*/ 	.word	0x00000000
	.align		4
        /*0014*/ 	.word	0xfffffffe
	.align		4
        /*0018*/ 	.word	0x00000000
	.align		4
        /*001c*/ 	.word	0xfffffffd
	.align		4
        /*0020*/ 	.word	0x00000000
	.align		4
        /*0024*/ 	.word	0xfffffffc


//--------------------- .nv.constant4             --------------------------
	.section	.nv.constant4,"a",@progbits
	.align	8
	.align		8
.nv.constant4:
        /*0000*/ 	.dword	vprintf
	.align		8
        /*0008*/ 	.dword	$str
	.align		8
        /*0010*/ 	.dword	$str$1


//--------------------- .text._Z9helloCUDAf       --------------------------
	.section	.text._Z9helloCUDAf,"ax",@progbits
	.align	128
        .global         _Z9helloCUDAf
        .type           _Z9helloCUDAf,@function
        .size           _Z9helloCUDAf,(.L_x_3 - _Z9helloCUDAf)
        .other          _Z9helloCUDAf,@"STO_CUDA_ENTRY STV_DEFAULT"
_Z9helloCUDAf:
.text._Z9helloCUDAf:
[----:B------:R-:W0:Y:S01]  /*0000*/  LDC R1, c[0x0][0x37c] ;  /* 0x0000df00ff017b82 */ /* 0x000e220000000800 */
[----:B------:R-:W1:Y:S01]  /*0010*/  LDCU UR4, c[0x0][0x380] ;  /* 0x00007000ff0477ac */ /* 0x000e620008000800 */
[----:B------:R-:W2:Y:S01]  /*0020*/  S2R R18, SR_TID.X ;  /* 0x0000000000127919 */ /* 0x000ea20000002100 */
[----:B0-----:R-:W-:Y:S01]  /*0030*/  VIADD R1, R1, 0xfffffff0 ;  /* 0xfffffff001017836 */ /* 0x001fe20000000000 */
[----:B------:R-:W-:Y:S01]  /*0040*/  MOV R16, 0x0 ;  /* 0x0000000000107802 */ /* 0x000fe20000000f00 */
[----:B------:R-:W0:Y:S03]  /*0050*/  LDCU UR5, c[0x0][0x2fc] ;  /* 0x00005f80ff0577ac */ /* 0x000e260008000800 */
[----:B------:R3:W4:Y:S01]  /*0060*/  LDC.64 R8, c[0x4][R16] ;  /* 0x0100000010087b82 */ /* 0x0007220000000a00 */
[----:B------:R-:W5:Y:S01]  /*0070*/  LDCU.64 UR6, c[0x4][0x8] ;  /* 0x01000100ff0677ac */ /* 0x000f620008000a00 */
[----:B-1----:R-:W1:Y:S01]  /*0080*/  F2F.F64.F32 R2, UR4 ;  /* 0x0000000400027d10 */ /* 0x002e620008201800 */
[----:B------:R-:W3:Y:S01]  /*0090*/  LDCU UR4, c[0x0][0x2f8] ;  /* 0x00005f00ff0477ac */ /* 0x000ee20008000800 */
[----:B-----5:R-:W-:Y:S01]  /*00a0*/  MOV R4, UR6 ;  /* 0x0000000600047c02 */ /* 0x020fe20008000f00 */
[----:B------:R-:W-:Y:S01]  /*00b0*/  IMAD.U32 R5, RZ, RZ, UR7 ;  /* 0x00000007ff057e24 */ /* 0x000fe2000f8e00ff */
[----:B-1----:R1:W-:Y:S04]  /*00c0*/  STL.64 [R1+0x8], R2 ;  /* 0x0000080201007387 */ /* 0x0023e80000100a00 */
[----:B--2---:R1:W-:Y:S01]  /*00d0*/  STL [R1], R18 ;  /* 0x0000001201007387 */ /* 0x0043e20000100800 */
[----:B---3--:R-:W-:-:S05]  /*00e0*/  IADD3 R17, P0, PT, R1, UR4, RZ ;  /* 0x0000000401117c10 */ /* 0x008fca000ff1e0ff */
[----:B0-----:R-:W-:Y:S02]  /*00f0*/  IMAD.X R19, RZ, RZ, UR5, P0 ;  /* 0x00000005ff137e24 */ /* 0x001fe400080e06ff */
[----:B------:R-:W-:-:S03]  /*0100*/  IMAD.MOV.U32 R6, RZ, RZ, R17 ;  /* 0x000000ffff067224 */ /* 0x000fc600078e0011 */
[----:B-1----:R-:W-:-:S07]  /*0110*/  MOV R7, R19 ;  /* 0x0000001300077202 */ /* 0x002fce0000000f00 */
[----:B------:R-:W-:-:S07]  /*0120*/  LEPC R20, `(.L_x_0) ;  /* 0x000000001014794e */ /* 0x000fce0000000000 */
[----:B----4-:R-:W-:Y:S05]  /*0130*/  CALL.ABS.NOINC R8 ;  /* 0x0000000008007343 */ /* 0x010fea0003c00000 */
.L_x_0:
[----:B------:R-:W-:-:S13]  /*0140*/  ISETP.GE.U32.AND P0, PT, R18, 0xb, PT ;  /* 0x0000000b1200780c */ /* 0x000fda0003f06070 */
[----:B------:R-:W-:Y:S05]  /*0150*/  @!P0 EXIT ;  /* 0x000000000000894d */ /* 0x000fea0003800000 */
[----:B------:R0:W-:Y:S01]  /*0160*/  STL [R1], R18 ;  /* 0x0000001201007387 */ /* 0x0001e20000100800 */
[----:B------:R0:W1:Y:S01]  /*0170*/  LDC.64 R2, c[0x4][R16] ;  /* 0x0100000010027b82 */ /* 0x0000620000000a00 */
[----:B------:R-:W2:Y:S01]  /*0180*/  LDCU.64 UR4, c[0x4][0x10] ;  /* 0x01000200ff0477ac */ /* 0x000ea20008000a00 */
[----:B------:R-:W-:Y:S01]  /*0190*/  IMAD.MOV.U32 R6, RZ, RZ, R17 ;  /* 0x000000ffff067224 */ /* 0x000fe200078e0011 */
[----:B------:R-:W-:Y:S01]  /*01a0*/  MOV R7, R19 ;  /* 0x0000001300077202 */ /* 0x000fe20000000f00 */
[----:B--2---:R-:W-:Y:S01]  /*01b0*/  IMAD.U32 R4, RZ, RZ, UR4 ;  /* 0x00000004ff047e24 */ /* 0x004fe2000f8e00ff */
[----:B0-----:R-:W-:-:S07]  /*01c0*/  MOV R5, UR5 ;  /* 0x0000000500057c02 */ /* 0x001fce0008000f00 */
[----:B------:R-:W-:-:S07]  /*01d0*/  LEPC R20, `(.L_x_1) ;  /* 0x000000001014794e */ /* 0x000fce0000000000 */
[----:B-1----:R-:W-:Y:S05]  /*01e0*/  CALL.ABS.NOINC R2 ;  /* 0x0000000002007343 */ /* 0x002fea0003c00000 */
.L_x_1:
[----:B------:R-:W-:Y:S05]  /*01f0*/  EXIT ;  /* 0x000000000000794d */ /* 0x000fea0003800000 */
.L_x_2:
[----:B------:R-:W-:-:S00]  /*0200*/  BRA `(.L_x_2) ;  /* 0xfffffffc00fc7947 */ /* 0x000fc0000383ffff */
[----:B------:R-:W-:-:S00]  /*0210*/  NOP ;  /* 0x0000000000007918 */ /* 0x000fc00000000000 */
        /* <DEDUP_REMOVED lines=14> */
.L_x_3:


//--------------------- .nv.global.init           --------------------------
	.section	.nv.global.init,"aw",@progbits
.nv.global.init:
	.type		$str,@object
	.size		$str,($str$1 - $str)
$str:
        /*0000*/ 	.byte	0x48, 0x65, 0x6c, 0x6c, 0x6f, 0x20, 0x74, 0x68, 0x72, 0x65, 0x61, 0x64, 0x20, 0x25, 0x64, 0x2c
        /*0010*/ 	.byte	0x20, 0x66, 0x3d, 0x25, 0x66, 0x0a, 0x00
	.type		$str$1,@object
	.size		$str$1,(.L_1 - $str$1)
$str$1:
        /*0017*/ 	.byte	0x54, 0x68, 0x69, 0x73, 0x20, 0x69, 0x73, 0x20, 0x61, 0x20, 0x64, 0x69, 0x66, 0x66, 0x65, 0x72
        /*0027*/ 	.byte	0x65, 0x6e, 0x74, 0x20, 0x70, 0x61, 0x74, 0x68, 0x20, 0x25, 0x64, 0x20, 0x74, 0x68, 0x72, 0x65
        /*0037*/ 	.byte	0x61, 0x64, 0x0a, 0x00
.L_1:


//--------------------- .nv.shared.reserved.0     --------------------------
	.section	.nv.shared.reserved.0,"aw",@nobits
	.weak		__nv_reservedSMEM_offset_0_alias
	.size		__nv_reservedSMEM_offset_0_alias, 0, 64
	.other		__nv_reservedSMEM_offset_0_alias,@"STO_CUDA_RESERVED_SHARED STV_DEFAULT"
__nv_reservedSMEM_offset_0_alias:
	.zero		0
	.zero		64


//--------------------- .nv.constant0._Z9helloCUDAf --------------------------
	.section	.nv.constant0._Z9helloCUDAf,"a",@progbits
	.sectionflags	@""
	.align	4
.nv.constant0._Z9helloCUDAf:
	.zero		900


//--------------------- SYMBOLS --------------------------

	.type		.nv.reservedSmem.offset0,@object
	.size		.nv.reservedSmem.offset0,0x4
	.type		vprintf,@function
